//
// Generated by NVIDIA NVVM Compiler
//
// Compiler Build ID: CL-36424714
// Cuda compilation tools, release 13.0, V13.0.88
// Based on NVVM 20.0.0
//

.version 9.0
.target sm_100
.address_size 64

	// .globl	_Z3addiPdS_
.func  (.param .align 16 .b8 func_retval0[16]) __internal_trig_reduction_slowpathd
(
	.param .b64 __internal_trig_reduction_slowpathd_param_0
)
;
.global .align 8 .b8 __cudart_i2opi_d[144] = {8, 93, 141, 31, 177, 95, 251, 107, 234, 146, 82, 138, 247, 57, 7, 61, 123, 241, 229, 235, 199, 186, 39, 117, 45, 234, 95, 158, 102, 63, 70, 79, 183, 9, 203, 39, 207, 126, 54, 109, 31, 109, 10, 90, 139, 17, 47, 239, 15, 152, 5, 222, 255, 151, 248, 31, 59, 40, 249, 189, 139, 95, 132, 156, 244, 57, 83, 131, 57, 214, 145, 57, 65, 126, 95, 180, 38, 112, 156, 233, 132, 68, 187, 46, 245, 53, 130, 232, 62, 167, 41, 177, 28, 235, 29, 254, 28, 146, 209, 9, 234, 46, 73, 6, 224, 210, 77, 66, 58, 110, 36, 183, 97, 197, 187, 222, 171, 99, 81, 254, 65, 144, 67, 60, 153, 149, 98, 219, 192, 221, 52, 245, 209, 87, 39, 252, 41, 21, 68, 78, 110, 131, 249, 162};
.global .align 16 .b8 __cudart_sin_cos_coeffs[128] = {70, 210, 176, 44, 241, 229, 90, 190, 146, 227, 172, 105, 227, 29, 199, 62, 161, 98, 219, 25, 160, 1, 42, 191, 24, 8, 17, 17, 17, 17, 129, 63, 84, 85, 85, 85, 85, 85, 197, 191, 0, 0, 0, 0, 0, 0, 0, 0, 0, 0, 0, 0, 0, 0, 0, 0, 100, 129, 253, 32, 131, 255, 168, 189, 40, 133, 239, 193, 167, 238, 33, 62, 217, 230, 6, 142, 79, 126, 146, 190, 233, 188, 221, 25, 160, 1, 250, 62, 71, 93, 193, 22, 108, 193, 86, 191, 81, 85, 85, 85, 85, 85, 165, 63, 0, 0, 0, 0, 0, 0, 224, 191, 0, 0, 0, 0, 0, 0, 240, 63};

.visible .entry _Z3addiPdS_(
	.param .u32 _Z3addiPdS__param_0,
	.param .u64 .ptr .align 1 _Z3addiPdS__param_1,
	.param .u64 .ptr .align 1 _Z3addiPdS__param_2
)
{
	.reg .pred 	%p<7>;
	.reg .b32 	%r<20>;
	.reg .b64 	%rd<13>;
	.reg .b64 	%fd<37>;

	ld.param.u32 	%r9, [_Z3addiPdS__param_0];
	ld.param.u64 	%rd3, [_Z3addiPdS__param_1];
	ld.param.u64 	%rd4, [_Z3addiPdS__param_2];
	mov.u32 	%r10, %ctaid.x;
	mov.u32 	%r1, %ntid.x;
	mov.u32 	%r11, %tid.x;
	mad.lo.s32 	%r18, %r10, %r1, %r11;
	setp.ge.s32 	%p1, %r18, %r9;
	@%p1 bra 	$L__BB0_7;
	mov.u32 	%r12, %nctaid.x;
	mul.lo.s32 	%r3, %r1, %r12;
	cvta.to.global.u64 	%rd1, %rd3;
	cvta.to.global.u64 	%rd2, %rd4;
	mov.u64 	%rd9, __cudart_sin_cos_coeffs;
$L__BB0_2:
	mul.wide.s32 	%rd5, %r18, 8;
	add.s64 	%rd6, %rd1, %rd5;
	ld.global.f64 	%fd7, [%rd6];
	mul.f64 	%fd1, %fd7, %fd7;
	abs.f64 	%fd2, %fd1;
	setp.neu.f64 	%p2, %fd2, 0d7FF0000000000000;
	@%p2 bra 	$L__BB0_4;
	mov.f64 	%fd13, 0d0000000000000000;
	mul.rn.f64 	%fd36, %fd1, %fd13;
	mov.b32 	%r19, 0;
	bra.uni 	$L__BB0_6;
$L__BB0_4:
	mul.f64 	%fd8, %fd1, 0d3FE45F306DC9C883;
	cvt.rni.s32.f64 	%r19, %fd8;
	cvt.rn.f64.s32 	%fd9, %r19;
	fma.rn.f64 	%fd10, %fd9, 0dBFF921FB54442D18, %fd1;
	fma.rn.f64 	%fd11, %fd9, 0dBC91A62633145C00, %fd10;
	fma.rn.f64 	%fd36, %fd9, 0dB97B839A252049C0, %fd11;
	setp.ltu.f64 	%p3, %fd2, 0d41E0000000000000;
	@%p3 bra 	$L__BB0_6;
	{ // callseq 0, 0
	.param .b64 param0;
	st.param.f64 	[param0], %fd1;
	.param .align 16 .b8 retval0[16];
	call.uni (retval0), 
	__internal_trig_reduction_slowpathd, 
	(
	param0
	);
	ld.param.f64 	%fd36, [retval0];
	ld.param.b32 	%r19, [retval0+8];
	} // callseq 0
$L__BB0_6:
	shl.b32 	%r15, %r19, 6;
	cvt.u64.u32 	%rd7, %r15;
	and.b64  	%rd8, %rd7, 64;
	add.s64 	%rd10, %rd9, %rd8;
	mul.rn.f64 	%fd14, %fd36, %fd36;
	and.b32  	%r16, %r19, 1;
	setp.eq.b32 	%p4, %r16, 1;
	selp.f64 	%fd15, 0dBDA8FF8320FD8164, 0d3DE5DB65F9785EBA, %p4;
	ld.global.nc.v2.f64 	{%fd16, %fd17}, [%rd10];
	fma.rn.f64 	%fd18, %fd15, %fd14, %fd16;
	fma.rn.f64 	%fd19, %fd18, %fd14, %fd17;
	ld.global.nc.v2.f64 	{%fd20, %fd21}, [%rd10+16];
	fma.rn.f64 	%fd22, %fd19, %fd14, %fd20;
	fma.rn.f64 	%fd23, %fd22, %fd14, %fd21;
	ld.global.nc.v2.f64 	{%fd24, %fd25}, [%rd10+32];
	fma.rn.f64 	%fd26, %fd23, %fd14, %fd24;
	fma.rn.f64 	%fd27, %fd26, %fd14, %fd25;
	fma.rn.f64 	%fd28, %fd27, %fd36, %fd36;
	fma.rn.f64 	%fd29, %fd27, %fd14, 0d3FF0000000000000;
	selp.f64 	%fd30, %fd29, %fd28, %p4;
	and.b32  	%r17, %r19, 2;
	setp.eq.s32 	%p5, %r17, 0;
	mov.f64 	%fd31, 0d0000000000000000;
	sub.f64 	%fd32, %fd31, %fd30;
	selp.f64 	%fd33, %fd30, %fd32, %p5;
	add.s64 	%rd12, %rd2, %rd5;
	ld.global.f64 	%fd34, [%rd12];
	add.f64 	%fd35, %fd34, %fd33;
	st.global.f64 	[%rd12], %fd35;
	add.s32 	%r18, %r18, %r3;
	setp.lt.s32 	%p6, %r18, %r9;
	@%p6 bra 	$L__BB0_2;
$L__BB0_7:
	ret;

}
.func  (.param .align 16 .b8 func_retval0[16]) __internal_trig_reduction_slowpathd(
	.param .b64 __internal_trig_reduction_slowpathd_param_0
)
{
	.local .align 8 .b8 	__local_depot1[40];
	.reg .b64 	%SP;
	.reg .b64 	%SPL;
	.reg .pred 	%p<10>;
	.reg .b32 	%r<47>;
	.reg .b64 	%rd<74>;
	.reg .b64 	%fd<5>;

	mov.u64 	%SPL, __local_depot1;
	ld.param.f64 	%fd4, [__internal_trig_reduction_slowpathd_param_0];
	add.u64 	%rd1, %SPL, 0;
	{
	.reg .b32 %temp; 
	mov.b64 	{%temp, %r1}, %fd4;
	}
	shr.u32 	%r2, %r1, 20;
	and.b32  	%r3, %r2, 2047;
	setp.eq.s32 	%p1, %r3, 2047;
	mov.b32 	%r46, 0;
	@%p1 bra 	$L__BB1_9;
	add.s32 	%r20, %r3, -1024;
	mov.b64 	%rd20, %fd4;
	shl.b64 	%rd2, %rd20, 11;
	shr.u32 	%r4, %r20, 6;
	sub.s32 	%r45, 15, %r4;
	sub.s32 	%r21, 19, %r4;
	setp.lt.u32 	%p2, %r20, 128;
	selp.b32 	%r6, 18, %r21, %p2;
	setp.ge.s32 	%p3, %r45, %r6;
	mov.b64 	%rd70, 0;
	@%p3 bra 	$L__BB1_4;
	add.s32 	%r23, %r6, %r4;
	neg.s32 	%r43, %r23;
	or.b64  	%rd3, %rd2, -9223372036854775808;
	mov.b64 	%rd70, 0;
	mov.b32 	%r42, 0;
	mov.u64 	%rd25, __cudart_i2opi_d;
	mov.u32 	%r44, %r45;
$L__BB1_3:
	.pragma "nounroll";
	mul.wide.s32 	%rd22, %r42, 8;
	add.s64 	%rd23, %rd1, %rd22;
	mul.wide.s32 	%rd24, %r44, 8;
	add.s64 	%rd26, %rd25, %rd24;
	ld.global.nc.u64 	%rd27, [%rd26];
	{
	.reg .u32 %r0, %r1, %r2, %r3, %alo, %ahi, %blo, %bhi, %clo, %chi;
	mov.b64 	{%alo,%ahi}, %rd27;
	mov.b64 	{%blo,%bhi}, %rd3;
	mov.b64 	{%clo,%chi}, %rd70;
	mad.lo.cc.u32 	%r0, %alo, %blo, %clo;
	madc.hi.cc.u32 	%r1, %alo, %blo, %chi;
	madc.hi.u32 	%r2, %alo, %bhi, 0;
	mad.lo.cc.u32 	%r1, %alo, %bhi, %r1;
	madc.hi.cc.u32 	%r2, %ahi, %blo, %r2;
	madc.hi.u32 	%r3, %ahi, %bhi, 0;
	mad.lo.cc.u32 	%r1, %ahi, %blo, %r1;
	madc.lo.cc.u32 	%r2, %ahi, %bhi, %r2;
	addc.u32 	%r3, %r3, 0;
	mov.b64 	%rd28, {%r0,%r1};
	mov.b64 	%rd70, {%r2,%r3};
	}
	st.local.u64 	[%rd23], %rd28;
	add.s32 	%r44, %r44, 1;
	add.s32 	%r43, %r43, 1;
	add.s32 	%r42, %r42, 1;
	setp.ne.s32 	%p4, %r43, -15;
	mov.u32 	%r45, %r6;
	@%p4 bra 	$L__BB1_3;
$L__BB1_4:
	cvt.s64.s32 	%rd29, %r45;
	cvt.u64.u32 	%rd30, %r4;
	add.s64 	%rd31, %rd30, %rd29;
	shl.b64 	%rd32, %rd31, 3;
	add.s64 	%rd33, %rd1, %rd32;
	st.local.u64 	[%rd33+-120], %rd70;
	and.b32  	%r15, %r2, 63;
	ld.local.u64 	%rd72, [%rd1+16];
	ld.local.u64 	%rd71, [%rd1+24];
	setp.eq.s32 	%p5, %r15, 0;
	@%p5 bra 	$L__BB1_6;
	shl.b64 	%rd34, %rd71, %r15;
	shr.u64 	%rd35, %rd72, 1;
	xor.b32  	%r24, %r15, 63;
	shr.u64 	%rd36, %rd35, %r24;
	or.b64  	%rd71, %rd34, %rd36;
	ld.local.u64 	%rd37, [%rd1+8];
	shl.b64 	%rd38, %rd72, %r15;
	shr.u64 	%rd39, %rd37, 1;
	shr.u64 	%rd40, %rd39, %r24;
	or.b64  	%rd72, %rd38, %rd40;
$L__BB1_6:
	and.b32  	%r25, %r1, -2147483648;
	shr.u64 	%rd41, %rd71, 62;
	cvt.u32.u64 	%r26, %rd41;
	mov.b64 	{%r27, %r28}, %rd71;
	mov.b64 	{%r29, %r30}, %rd72;
	shf.l.wrap.b32 	%r31, %r30, %r27, 2;
	shf.l.wrap.b32 	%r32, %r27, %r28, 2;
	mov.b64 	%rd42, {%r31, %r32};
	shl.b64 	%rd43, %rd72, 2;
	shr.u64 	%rd44, %rd42, 63;
	cvt.u32.u64 	%r33, %rd44;
	add.s32 	%r34, %r33, %r26;
	setp.eq.s32 	%p6, %r25, 0;
	neg.s32 	%r35, %r34;
	selp.b32 	%r46, %r34, %r35, %p6;
	setp.gt.s64 	%p7, %rd42, -1;
	mov.b64 	%rd45, 0;
	{
	.reg .u32 %r0, %r1, %r2, %r3, %a0, %a1, %a2, %a3, %b0, %b1, %b2, %b3;
	mov.b64 	{%a0,%a1}, %rd45;
	mov.b64 	{%a2,%a3}, %rd45;
	mov.b64 	{%b0,%b1}, %rd43;
	mov.b64 	{%b2,%b3}, %rd42;
	sub.cc.u32 	%r0, %a0, %b0;
	subc.cc.u32 	%r1, %a1, %b1;
	subc.cc.u32 	%r2, %a2, %b2;
	subc.u32 	%r3, %a3, %b3;
	mov.b64 	%rd46, {%r0,%r1};
	mov.b64 	%rd47, {%r2,%r3};
	}
	xor.b32  	%r36, %r25, -2147483648;
	selp.b64 	%rd73, %rd42, %rd47, %p7;
	selp.b64 	%rd14, %rd43, %rd46, %p7;
	selp.b32 	%r17, %r25, %r36, %p7;
	clz.b64 	%r37, %rd73;
	cvt.u64.u32 	%rd15, %r37;
	setp.eq.s32 	%p8, %r37, 0;
	@%p8 bra 	$L__BB1_8;
	cvt.u32.u64 	%r38, %rd15;
	and.b32  	%r39, %r38, 63;
	shl.b64 	%rd48, %rd73, %r39;
	shr.u64 	%rd49, %rd14, 1;
	not.b32 	%r40, %r38;
	and.b32  	%r41, %r40, 63;
	shr.u64 	%rd50, %rd49, %r41;
	or.b64  	%rd73, %rd48, %rd50;
$L__BB1_8:
	mov.b64 	%rd51, -3958705157555305931;
	{
	.reg .u32 %r0, %r1, %r2, %r3, %alo, %ahi, %blo, %bhi;
	mov.b64 	{%alo,%ahi}, %rd73;
	mov.b64 	{%blo,%bhi}, %rd51;
	mul.lo.u32 	%r0, %alo, %blo;
	mul.hi.u32 	%r1, %alo, %blo;
	mad.lo.cc.u32 	%r1, %alo, %bhi, %r1;
	madc.hi.u32 	%r2, %alo, %bhi, 0;
	mad.lo.cc.u32 	%r1, %ahi, %blo, %r1;
	madc.hi.cc.u32 	%r2, %ahi, %blo, %r2;
	madc.hi.u32 	%r3, %ahi, %bhi, 0;
	mad.lo.cc.u32 	%r2, %ahi, %bhi, %r2;
	addc.u32 	%r3, %r3, 0;
	mov.b64 	%rd52, {%r0,%r1};
	mov.b64 	%rd53, {%r2,%r3};
	}
	setp.gt.s64 	%p9, %rd53, 0;
	{
	.reg .u32 %r0, %r1, %r2, %r3, %a0, %a1, %a2, %a3, %b0, %b1, %b2, %b3;
	mov.b64 	{%a0,%a1}, %rd52;
	mov.b64 	{%a2,%a3}, %rd53;
	mov.b64 	{%b0,%b1}, %rd52;
	mov.b64 	{%b2,%b3}, %rd53;
	add.cc.u32 	%r0, %a0, %b0;
	addc.cc.u32 	%r1, %a1, %b1;
	addc.cc.u32 	%r2, %a2, %b2;
	addc.u32 	%r3, %a3, %b3;
	mov.b64 	%rd54, {%r0,%r1};
	mov.b64 	%rd55, {%r2,%r3};
	}
	selp.b64 	%rd56, %rd55, %rd53, %p9;
	selp.s64 	%rd57, -1, 0, %p9;
	sub.s64 	%rd58, %rd57, %rd15;
	cvt.u64.u32 	%rd59, %r17;
	shl.b64 	%rd60, %rd59, 32;
	add.s64 	%rd61, %rd56, 1;
	shr.u64 	%rd62, %rd61, 10;
	add.s64 	%rd63, %rd62, 1;
	shr.u64 	%rd64, %rd63, 1;
	shl.b64 	%rd65, %rd58, 52;
	add.s64 	%rd66, %rd65, %rd64;
	add.s64 	%rd67, %rd66, 4602678819172646912;
	or.b64  	%rd68, %rd67, %rd60;
	mov.b64 	%fd4, %rd68;
$L__BB1_9:
	st.param.f64 	[func_retval0], %fd4;
	st.param.b32 	[func_retval0+8], %r46;
	ret;

}


// ===== COMPILED SASS (sm_100) =====

	.target	sm_100

	.elftype	@"ET_EXEC"


//--------------------- .note.nv.tkinfo           --------------------------
	.section	.note.nv.tkinfo,"",@"SHT_NOTE"
	.sectionflags	@"SHF_NOTE_NV_TKINFO"
	.tkinfo
        /*0018*/ 	.word	0x00000002
        /*0030*/ 	.string	""
        /*0030*/ 	.string	"ptxas"
        /*0030*/ 	.string	"Cuda compilation tools, release 13.0, V13.0.88"
        /*0030*/ 	.string	"Build cuda_13.0.r13.0/compiler.36424714_0"
        /*0030*/ 	.string	"-arch sm_100 -m 64 "



//--------------------- .note.nv.cuinfo           --------------------------
	.section	.note.nv.cuinfo,"",@"SHT_NOTE"
	.sectionflags	@"SHF_NOTE_NV_CUINFO"
        /*0018*/ 	.short	0x0002
        /*001a*/ 	.short	0x0064
        /*001c*/ 	.short	0x0082
	.zero		2


//--------------------- .nv.info                  --------------------------
	.section	.nv.info,"",@"SHT_CUDA_INFO"
	.align	4


	//----- nvinfo : EIATTR_REGCOUNT
	.align		4
        /*0000*/ 	.byte	0x04, 0x2f
        /*0002*/ 	.short	(.L_3 - .L_2)
	.align		4
.L_2:
        /*0004*/ 	.word	index@(_Z3addiPdS_)
        /*0008*/ 	.word	0x00000020


	//----- nvinfo : EIATTR_FRAME_SIZE
	.align		4
.L_3:
        /*000c*/ 	.byte	0x04, 0x11
        /*000e*/ 	.short	(.L_5 - .L_4)
	.align		4
.L_4:
        /*0010*/ 	.word	index@($_Z3addiPdS_$__internal_trig_reduction_slowpathd)
        /*0014*/ 	.word	0x00000028


	//----- nvinfo : EIATTR_FRAME_SIZE
	.align		4
.L_5:
        /*0018*/ 	.byte	0x04, 0x11
        /*001a*/ 	.short	(.L_7 - .L_6)
	.align		4
.L_6:
        /*001c*/ 	.word	index@(_Z3addiPdS_)
        /*0020*/ 	.word	0x00000028


	//----- nvinfo : EIATTR_MIN_STACK_SIZE
	.align		4
.L_7:
        /*0024*/ 	.byte	0x04, 0x12
        /*0026*/ 	.short	(.L_9 - .L_8)
	.align		4
.L_8:
        /*0028*/ 	.word	index@(_Z3addiPdS_)
        /*002c*/ 	.word	0x00000028
.L_9:


//--------------------- .nv.compat                --------------------------
	.section	.nv.compat,"",@"SHT_CUDA_COMPAT_INFO"
	.align	4
        /*0000*/ 	.byte	0x02, 0x09, 0x00, 0x00, 0x02, 0x02, 0x01, 0x00, 0x02, 0x05, 0x05, 0x00, 0x03, 0x07, 0x01, 0x01
        /*0010*/ 	.byte	0x02, 0x03, 0x00, 0x00, 0x02, 0x06, 0x01, 0x00, 0x04, 0x0b, 0x08, 0x00, 0x01, 0x00, 0x00, 0x00
        /*0020*/ 	.byte	0x00, 0x00, 0x00, 0x00


//--------------------- .nv.info._Z3addiPdS_      --------------------------
	.section	.nv.info._Z3addiPdS_,"",@"SHT_CUDA_INFO"
	.sectionflags	@""
	.align	4


	//----- nvinfo : EIATTR_CUDA_API_VERSION
	.align		4
        /*0000*/ 	.byte	0x04, 0x37
        /*0002*/ 	.short	(.L_11 - .L_10)
.L_10:
        /*0004*/ 	.word	0x00000082


	//----- nvinfo : EIATTR_KPARAM_INFO
	.align		4
.L_11:
        /*0008*/ 	.byte	0x04, 0x17
        /*000a*/ 	.short	(.L_13 - .L_12)
.L_12:
        /*000c*/ 	.word	0x00000000
        /*0010*/ 	.short	0x0002
        /*0012*/ 	.short	0x0010
        /*0014*/ 	.byte	0x00, 0xf5, 0x21, 0x00


	//----- nvinfo : EIATTR_KPARAM_INFO
	.align		4
.L_13:
        /*0018*/ 	.byte	0x04, 0x17
        /*001a*/ 	.short	(.L_15 - .L_14)
.L_14:
        /*001c*/ 	.word	0x00000000
        /*0020*/ 	.short	0x0001
        /*0022*/ 	.short	0x0008
        /*0024*/ 	.byte	0x00, 0xf5, 0x21, 0x00


	//----- nvinfo : EIATTR_KPARAM_INFO
	.align		4
.L_15:
        /*0028*/ 	.byte	0x04, 0x17
        /*002a*/ 	.short	(.L_17 - .L_16)
.L_16:
        /*002c*/ 	.word	0x00000000
        /*0030*/ 	.short	0x0000
        /*0032*/ 	.short	0x0000
        /*0034*/ 	.byte	0x00, 0xf0, 0x11, 0x00


	//----- nvinfo : EIATTR_SPARSE_MMA_MASK
	.align		4
.L_17:
        /*0038*/ 	.byte	0x03, 0x50
        /*003a*/ 	.short	0x0000


	//----- nvinfo : EIATTR_MAXREG_COUNT
	.align		4
        /*003c*/ 	.byte	0x03, 0x1b
        /*003e*/ 	.short	0x00ff


	//----- nvinfo : EIATTR_MERCURY_ISA_VERSION
	.align		4
        /*0040*/ 	.byte	0x03, 0x5f
        /*0042*/ 	.short	0x0101


	//----- nvinfo : EIATTR_VRC_CTA_INIT_COUNT
	.align		4
        /*0044*/ 	.byte	0x02, 0x4a
	.zero		1
	.zero		1


	//----- nvinfo : EIATTR_EXIT_INSTR_OFFSETS
	.align		4
        /*0048*/ 	.byte	0x04, 0x1c
        /*004a*/ 	.short	(.L_19 - .L_18)


	//   ....[0]....
.L_18:
        /*004c*/ 	.word	0x00000080


	//   ....[1]....
        /*0050*/ 	.word	0x00000510


	//----- nvinfo : EIATTR_CRS_STACK_SIZE
	.align		4
.L_19:
        /*0054*/ 	.byte	0x04, 0x1e
        /*0056*/ 	.short	(.L_21 - .L_20)
.L_20:
        /*0058*/ 	.word	0x00000000


	//----- nvinfo : EIATTR_CBANK_PARAM_SIZE
	.align		4
.L_21:
        /*005c*/ 	.byte	0x03, 0x19
        /*005e*/ 	.short	0x0018


	//----- nvinfo : EIATTR_PARAM_CBANK
	.align		4
        /*0060*/ 	.byte	0x04, 0x0a
        /*0062*/ 	.short	(.L_23 - .L_22)
	.align		4
.L_22:
        /*0064*/ 	.word	index@(.nv.constant0._Z3addiPdS_)
        /*0068*/ 	.short	0x0380
        /*006a*/ 	.short	0x0018


	//----- nvinfo : EIATTR_SW_WAR
	.align		4
.L_23:
        /*006c*/ 	.byte	0x04, 0x36
        /*006e*/ 	.short	(.L_25 - .L_24)
.L_24:
        /*0070*/ 	.word	0x00000008
.L_25:


//--------------------- .nv.callgraph             --------------------------
	.section	.nv.callgraph,"",@"SHT_CUDA_CALLGRAPH"
	.align	4
	.sectionentsize	8
	.align		4
        /*0000*/ 	.word	0x00000000
	.align		4
        /*0004*/ 	.word	0xffffffff
	.align		4
        /*0008*/ 	.word	0x00000000
	.align		4
        /*000c*/ 	.word	0xfffffffe
	.align		4
        /*0010*/ 	.word	0x00000000
	.align		4
        /*0014*/ 	.word	0xfffffffd
	.align		4
        /*0018*/ 	.word	0x00000000
	.align		4
        /*001c*/ 	.word	0xfffffffc


//--------------------- .nv.constant4             --------------------------
	.section	.nv.constant4,"a",@progbits
	.align	8
	.align		8
.nv.constant4:
        /*0000*/ 	.dword	__cudart_i2opi_d
	.align		8
        /*0008*/ 	.dword	__cudart_sin_cos_coeffs


//--------------------- .text._Z3addiPdS_         --------------------------
	.section	.text._Z3addiPdS_,"ax",@progbits
	.align	128
        .global         _Z3addiPdS_
        .type           _Z3addiPdS_,@function
        .size           _Z3addiPdS_,(.L_x_11 - _Z3addiPdS_)
        .other          _Z3addiPdS_,@"STO_CUDA_ENTRY STV_DEFAULT"
_Z3addiPdS_:
.text._Z3addiPdS_:
[----:B------:R-:W0:Y:S01]  /*0000*/  LDC R1, c[0x0][0x37c] ;  /* 0x0000df00ff017b82 */ /* 0x000e220000000800 */
[----:B------:R-:W1:Y:S07]  /*0010*/  S2R R0, SR_TID.X ;  /* 0x0000000000007919 */ /* 0x000e6e0000002100 */
[----:B------:R-:W1:Y:S01]  /*0020*/  S2UR UR4, SR_CTAID.X ;  /* 0x00000000000479c3 */ /* 0x000e620000002500 */
[----:B------:R-:W2:Y:S01]  /*0030*/  LDCU UR5, c[0x0][0x380] ;  /* 0x00007000ff0577ac */ /* 0x000ea20008000800 */
[----:B0-----:R-:W-:-:S06]  /*0040*/  VIADD R1, R1, 0xffffffd8 ;  /* 0xffffffd801017836 */ /* 0x001fcc0000000000 */
[----:B------:R-:W1:Y:S02]  /*0050*/  LDC R3, c[0x0][0x360] ;  /* 0x0000d800ff037b82 */ /* 0x000e640000000800 */
[----:B-1----:R-:W-:-:S05]  /*0060*/  IMAD R0, R3, UR4, R0 ;  /* 0x0000000403007c24 */ /* 0x002fca000f8e0200 */
[----:B--2---:R-:W-:-:S13]  /*0070*/  ISETP.GE.AND P0, PT, R0, UR5, PT ;  /* 0x0000000500007c0c */ /* 0x004fda000bf06270 */
[----:B------:R-:W-:Y:S05]  /*0080*/  @P0 EXIT ;  /* 0x000000000000094d */ /* 0x000fea0003800000 */
[----:B------:R-:W0:Y:S01]  /*0090*/  LDC.64 R6, c[0x0][0x388] ;  /* 0x0000e200ff067b82 */ /* 0x000e220000000a00 */
[----:B------:R-:W1:Y:S01]  /*00a0*/  LDCU UR4, c[0x0][0x370] ;  /* 0x00006e00ff0477ac */ /* 0x000e620008000800 */
[----:B------:R-:W2:Y:S06]  /*00b0*/  LDCU.64 UR6, c[0x0][0x358] ;  /* 0x00006b00ff0677ac */ /* 0x000eac0008000a00 */
[----:B------:R-:W3:Y:S01]  /*00c0*/  LDC.64 R4, c[0x0][0x390] ;  /* 0x0000e400ff047b82 */ /* 0x000ee20000000a00 */
[----:B------:R-:W4:Y:S01]  /*00d0*/  LDCU UR10, c[0x0][0x380] ;  /* 0x00007000ff0a77ac */ /* 0x000f220008000800 */
[----:B------:R-:W0:Y:S01]  /*00e0*/  LDCU.64 UR8, c[0x4][0x8] ;  /* 0x01000100ff0877ac */ /* 0x000e220008000a00 */
[----:B-1----:R-:W-:-:S07]  /*00f0*/  IMAD R3, R3, UR4, RZ ;  /* 0x0000000403037c24 */ /* 0x002fce000f8e02ff */
.L_x_2:
[----:B0-----:R-:W-:-:S06]  /*0100*/  IMAD.WIDE R8, R0, 0x8, R6 ;  /* 0x0000000800087825 */ /* 0x001fcc00078e0206 */
[----:B--2---:R-:W2:Y:S01]  /*0110*/  LDG.E.64 R8, desc[UR6][R8.64] ;  /* 0x0000000608087981 */ /* 0x004ea2000c1e1b00 */
[----:B------:R-:W-:Y:S01]  /*0120*/  BSSY.RECONVERGENT B0, `(.L_x_0) ;  /* 0x000001b000007945 */ /* 0x000fe20003800200 */
[----:B--2---:R-:W-:-:S08]  /*0130*/  DMUL R10, R8, R8 ;  /* 0x00000008080a7228 */ /* 0x004fd00000000000 */
[----:B------:R-:W-:-:S14]  /*0140*/  DSETP.NEU.AND P0, PT, |R10|, +INF , PT ;  /* 0x7ff000000a00742a */ /* 0x000fdc0003f0d200 */
[----:B------:R-:W-:Y:S01]  /*0150*/  @!P0 DMUL R28, RZ, R10 ;  /* 0x0000000aff1c8228 */ /* 0x000fe20000000000 */
[----:B------:R-:W-:Y:S01]  /*0160*/  @!P0 IMAD.MOV.U32 R2, RZ, RZ, RZ ;  /* 0x000000ffff028224 */ /* 0x000fe200078e00ff */
[----:B-1----:R-:W-:Y:S09]  /*0170*/  @!P0 BRA `(.L_x_1) ;  /* 0x0000000000548947 */ /* 0x002ff20003800000 */
[----:B------:R-:W-:Y:S01]  /*0180*/  UMOV UR4, 0x6dc9c883 ;  /* 0x6dc9c88300047882 */ /* 0x000fe20000000000 */
[----:B------:R-:W-:Y:S01]  /*0190*/  UMOV UR5, 0x3fe45f30 ;  /* 0x3fe45f3000057882 */ /* 0x000fe20000000000 */
[C---:B------:R-:W-:Y:S02]  /*01a0*/  DSETP.GE.AND P0, PT, |R10|.reuse, 2.14748364800000000000e+09, PT ;  /* 0x41e000000a00742a */ /* 0x040fe40003f06200 */
[----:B------:R-:W-:Y:S01]  /*01b0*/  DMUL R8, R10, UR4 ;  /* 0x000000040a087c28 */ /* 0x000fe20008000000 */
[----:B------:R-:W-:Y:S01]  /*01c0*/  UMOV UR4, 0x54442d18 ;  /* 0x54442d1800047882 */ /* 0x000fe20000000000 */
[----:B------:R-:W-:-:S04]  /*01d0*/  UMOV UR5, 0x3ff921fb ;  /* 0x3ff921fb00057882 */ /* 0x000fc80000000000 */
[----:B------:R-:W0:Y:S08]  /*01e0*/  F2I.F64 R2, R8 ;  /* 0x0000000800027311 */ /* 0x000e300000301100 */
[----:B0-----:R-:W0:Y:S02]  /*01f0*/  I2F.F64 R28, R2 ;  /* 0x00000002001c7312 */ /* 0x001e240000201c00 */
[----:B0-----:R-:W-:Y:S01]  /*0200*/  DFMA R12, R28, -UR4, R10 ;  /* 0x800000041c0c7c2b */ /* 0x001fe2000800000a */
[----:B------:R-:W-:Y:S01]  /*0210*/  UMOV UR4, 0x33145c00 ;  /* 0x33145c0000047882 */ /* 0x000fe20000000000 */
[----:B------:R-:W-:-:S06]  /*0220*/  UMOV UR5, 0x3c91a626 ;  /* 0x3c91a62600057882 */ /* 0x000fcc0000000000 */
[----:B------:R-:W-:Y:S01]  /*0230*/  DFMA R12, R28, -UR4, R12 ;  /* 0x800000041c0c7c2b */ /* 0x000fe2000800000c */
[----:B------:R-:W-:Y:S01]  /*0240*/  UMOV UR4, 0x252049c0 ;  /* 0x252049c000047882 */ /* 0x000fe20000000000 */
[----:B------:R-:W-:-:S06]  /*0250*/  UMOV UR5, 0x397b839a ;  /* 0x397b839a00057882 */ /* 0x000fcc0000000000 */
[----:B------:R-:W-:Y:S01]  /*0260*/  DFMA R28, R28, -UR4, R12 ;  /* 0x800000041c1c7c2b */ /* 0x000fe2000800000c */
[----:B------:R-:W-:Y:S10]  /*0270*/  @!P0 BRA `(.L_x_1) ;  /* 0x0000000000148947 */ /* 0x000ff40003800000 */
[----:B------:R-:W-:-:S07]  /*0280*/  MOV R2, 0x2a0 ;  /* 0x000002a000027802 */ /* 0x000fce0000000f00 */
[----:B---34-:R-:W-:Y:S05]  /*0290*/  CALL.REL.NOINC `($_Z3addiPdS_$__internal_trig_reduction_slowpathd) ;  /* 0x0000000000a07944 */ /* 0x018fea0003c00000 */
[----:B------:R-:W-:Y:S02]  /*02a0*/  IMAD.MOV.U32 R2, RZ, RZ, R10 ;  /* 0x000000ffff027224 */ /* 0x000fe400078e000a */
[----:B------:R-:W-:Y:S02]  /*02b0*/  IMAD.MOV.U32 R28, RZ, RZ, R12 ;  /* 0x000000ffff1c7224 */ /* 0x000fe400078e000c */
[----:B------:R-:W-:-:S07]  /*02c0*/  IMAD.MOV.U32 R29, RZ, RZ, R13 ;  /* 0x000000ffff1d7224 */ /* 0x000fce00078e000d */
.L_x_1:
[----:B----4-:R-:W-:Y:S05]  /*02d0*/  BSYNC.RECONVERGENT B0 ;  /* 0x0000000000007941 */ /* 0x010fea0003800200 */
.L_x_0:
[----:B------:R-:W-:-:S05]  /*02e0*/  IMAD.SHL.U32 R8, R2, 0x40, RZ ;  /* 0x0000004002087824 */ /* 0x000fca00078e00ff */
[----:B------:R-:W-:-:S04]  /*02f0*/  LOP3.LUT R8, R8, 0x40, RZ, 0xc0, !PT ;  /* 0x0000004008087812 */ /* 0x000fc800078ec0ff */
[----:B------:R-:W-:-:S05]  /*0300*/  IADD3 R16, P0, PT, R8, UR8, RZ ;  /* 0x0000000808107c10 */ /* 0x000fca000ff1e0ff */
[----:B------:R-:W-:-:S05]  /*0310*/  IMAD.X R17, RZ, RZ, UR9, P0 ;  /* 0x00000009ff117e24 */ /* 0x000fca00080e06ff */
[----:B------:R-:W2:Y:S04]  /*0320*/  LDG.E.128.CONSTANT R8, desc[UR6][R16.64] ;  /* 0x0000000610087981 */ /* 0x000ea8000c1e9d00 */
[----:B------:R-:W4:Y:S04]  /*0330*/  LDG.E.128.CONSTANT R12, desc[UR6][R16.64+0x10] ;  /* 0x00001006100c7981 */ /* 0x000f28000c1e9d00 */
[----:B------:R-:W5:Y:S01]  /*0340*/  LDG.E.128.CONSTANT R16, desc[UR6][R16.64+0x20] ;  /* 0x0000200610107981 */ /* 0x000f62000c1e9d00 */
[----:B---3--:R-:W-:-:S05]  /*0350*/  IMAD.WIDE R20, R0, 0x8, R4 ;  /* 0x0000000800147825 */ /* 0x008fca00078e0204 */
[----:B------:R-:W3:Y:S01]  /*0360*/  LDG.E.64 R22, desc[UR6][R20.64] ;  /* 0x0000000614167981 */ /* 0x000ee2000c1e1b00 */
[----:B------:R-:W-:Y:S01]  /*0370*/  LOP3.LUT R24, R2, 0x1, RZ, 0xc0, !PT ;  /* 0x0000000102187812 */ /* 0x000fe200078ec0ff */
[----:B------:R-:W-:Y:S01]  /*0380*/  IMAD.MOV.U32 R25, RZ, RZ, 0x3da8ff83 ;  /* 0x3da8ff83ff197424 */ /* 0x000fe200078e00ff */
[----:B------:R-:W-:Y:S01]  /*0390*/  DMUL R26, R28, R28 ;  /* 0x0000001c1c1a7228 */ /* 0x000fe20000000000 */
[----:B------:R-:W-:Y:S01]  /*03a0*/  IMAD.IADD R0, R3, 0x1, R0 ;  /* 0x0000000103007824 */ /* 0x000fe200078e0200 */
[----:B------:R-:W-:Y:S01]  /*03b0*/  ISETP.NE.U32.AND P0, PT, R24, 0x1, PT ;  /* 0x000000011800780c */ /* 0x000fe20003f05070 */
[----:B------:R-:W-:-:S03]  /*03c0*/  IMAD.MOV.U32 R24, RZ, RZ, 0x20fd8164 ;  /* 0x20fd8164ff187424 */ /* 0x000fc600078e00ff */
[----:B------:R-:W-:Y:S02]  /*03d0*/  FSEL R25, -R25, 0.11223486810922622681, !P0 ;  /* 0x3de5db6519197808 */ /* 0x000fe40004000100 */
[----:B------:R-:W-:-:S06]  /*03e0*/  FSEL R24, R24, -8.06006814911005101289e+34, !P0 ;  /* 0xf9785eba18187808 */ /* 0x000fcc0004000000 */
[----:B--2---:R-:W-:-:S08]  /*03f0*/  DFMA R8, R26, R24, R8 ;  /* 0x000000181a08722b */ /* 0x004fd00000000008 */
[----:B------:R-:W-:-:S08]  /*0400*/  DFMA R8, R26, R8, R10 ;  /* 0x000000081a08722b */ /* 0x000fd0000000000a */
[----:B----4-:R-:W-:-:S08]  /*0410*/  DFMA R8, R26, R8, R12 ;  /* 0x000000081a08722b */ /* 0x010fd0000000000c */
[----:B------:R-:W-:-:S08]  /*0420*/  DFMA R8, R26, R8, R14 ;  /* 0x000000081a08722b */ /* 0x000fd0000000000e */
[----:B-----5:R-:W-:-:S08]  /*0430*/  DFMA R8, R26, R8, R16 ;  /* 0x000000081a08722b */ /* 0x020fd00000000010 */
[----:B------:R-:W-:-:S08]  /*0440*/  DFMA R8, R26, R8, R18 ;  /* 0x000000081a08722b */ /* 0x000fd00000000012 */
[----:B------:R-:W-:Y:S02]  /*0450*/  DFMA R28, R8, R28, R28 ;  /* 0x0000001c081c722b */ /* 0x000fe4000000001c */
[----:B------:R-:W-:-:S10]  /*0460*/  DFMA R8, R26, R8, 1 ;  /* 0x3ff000001a08742b */ /* 0x000fd40000000008 */
[----:B------:R-:W-:Y:S02]  /*0470*/  FSEL R10, R8, R28, !P0 ;  /* 0x0000001c080a7208 */ /* 0x000fe40004000000 */
[----:B------:R-:W-:Y:S02]  /*0480*/  FSEL R11, R9, R29, !P0 ;  /* 0x0000001d090b7208 */ /* 0x000fe40004000000 */
[----:B------:R-:W-:-:S04]  /*0490*/  LOP3.LUT P0, RZ, R2, 0x2, RZ, 0xc0, !PT ;  /* 0x0000000202ff7812 */ /* 0x000fc8000780c0ff */
[----:B------:R-:W-:-:S10]  /*04a0*/  DADD R8, RZ, -R10 ;  /* 0x00000000ff087229 */ /* 0x000fd4000000080a */
[----:B------:R-:W-:Y:S02]  /*04b0*/  FSEL R8, R10, R8, !P0 ;  /* 0x000000080a087208 */ /* 0x000fe40004000000 */
[----:B------:R-:W-:Y:S02]  /*04c0*/  FSEL R9, R11, R9, !P0 ;  /* 0x000000090b097208 */ /* 0x000fe40004000000 */
[----:B------:R-:W-:-:S04]  /*04d0*/  ISETP.GE.AND P0, PT, R0, UR10, PT ;  /* 0x0000000a00007c0c */ /* 0x000fc8000bf06270 */
[----:B---3--:R-:W-:-:S07]  /*04e0*/  DADD R22, R22, R8 ;  /* 0x0000000016167229 */ /* 0x008fce0000000008 */
[----:B------:R1:W-:Y:S02]  /*04f0*/  STG.E.64 desc[UR6][R20.64], R22 ;  /* 0x0000001614007986 */ /* 0x0003e4000c101b06 */
[----:B------:R-:W-:Y:S05]  /*0500*/  @!P0 BRA `(.L_x_2) ;  /* 0xfffffff800fc8947 */ /* 0x000fea000383ffff */
[----:B------:R-:W-:Y:S05]  /*0510*/  EXIT ;  /* 0x000000000000794d */ /* 0x000fea0003800000 */
        .type           $_Z3addiPdS_$__internal_trig_reduction_slowpathd,@function
        .size           $_Z3addiPdS_$__internal_trig_reduction_slowpathd,(.L_x_11 - $_Z3addiPdS_$__internal_trig_reduction_slowpathd)
$_Z3addiPdS_$__internal_trig_reduction_slowpathd:
[--C-:B------:R-:W-:Y:S01]  /*0520*/  SHF.R.U32.HI R8, RZ, 0x14, R11.reuse ;  /* 0x00000014ff087819 */ /* 0x100fe2000001160b */
[----:B------:R-:W-:Y:S02]  /*0530*/  IMAD.MOV.U32 R12, RZ, RZ, R10 ;  /* 0x000000ffff0c7224 */ /* 0x000fe400078e000a */
[----:B------:R-:W-:Y:S01]  /*0540*/  IMAD.MOV.U32 R13, RZ, RZ, R11 ;  /* 0x000000ffff0d7224 */ /* 0x000fe200078e000b */
[----:B------:R-:W-:Y:S01]  /*0550*/  LOP3.LUT R14, R8, 0x7ff, RZ, 0xc0, !PT ;  /* 0x000007ff080e7812 */ /* 0x000fe200078ec0ff */
[----:B------:R-:W-:-:S03]  /*0560*/  IMAD.MOV.U32 R9, RZ, RZ, RZ ;  /* 0x000000ffff097224 */ /* 0x000fc600078e00ff */
[----:B------:R-:W-:-:S13]  /*0570*/  ISETP.NE.AND P0, PT, R14, 0x7ff, PT ;  /* 0x000007ff0e00780c */ /* 0x000fda0003f05270 */
[----:B------:R-:W-:Y:S05]  /*0580*/  @!P0 BRA `(.L_x_3) ;  /* 0x0000000800488947 */ /* 0x000fea0003800000 */
[----:B------:R-:W-:Y:S01]  /*0590*/  VIADD R10, R14, 0xfffffc00 ;  /* 0xfffffc000e0a7836 */ /* 0x000fe20000000000 */
[----:B------:R-:W-:Y:S01]  /*05a0*/  BSSY.RECONVERGENT B1, `(.L_x_4) ;  /* 0x000002f000017945 */ /* 0x000fe20003800200 */
[----:B------:R-:W-:-:S03]  /*05b0*/  CS2R R16, SRZ ;  /* 0x0000000000107805 */ /* 0x000fc6000001ff00 */
[----:B------:R-:W-:Y:S02]  /*05c0*/  SHF.R.U32.HI R9, RZ, 0x6, R10 ;  /* 0x00000006ff097819 */ /* 0x000fe4000001160a */
[----:B------:R-:W-:Y:S02]  /*05d0*/  ISETP.GE.U32.AND P0, PT, R10, 0x80, PT ;  /* 0x000000800a00780c */ /* 0x000fe40003f06070 */
[C---:B------:R-:W-:Y:S02]  /*05e0*/  IADD3 R10, PT, PT, -R9.reuse, 0x13, RZ ;  /* 0x00000013090a7810 */ /* 0x040fe40007ffe1ff */
[----:B------:R-:W-:Y:S02]  /*05f0*/  IADD3 R23, PT, PT, -R9, 0xf, RZ ;  /* 0x0000000f09177810 */ /* 0x000fe40007ffe1ff */
[----:B------:R-:W-:-:S04]  /*0600*/  SEL R10, R10, 0x12, P0 ;  /* 0x000000120a0a7807 */ /* 0x000fc80000000000 */
[----:B------:R-:W-:-:S13]  /*0610*/  ISETP.GE.AND P0, PT, R23, R10, PT ;  /* 0x0000000a1700720c */ /* 0x000fda0003f06270 */
[----:B------:R-:W-:Y:S05]  /*0620*/  @P0 BRA `(.L_x_5) ;  /* 0x0000000000980947 */ /* 0x000fea0003800000 */
[----:B------:R-:W0:Y:S01]  /*0630*/  LDC.64 R14, c[0x0][0x358] ;  /* 0x0000d600ff0e7b82 */ /* 0x000e220000000a00 */
[C---:B------:R-:W-:Y:S01]  /*0640*/  SHF.L.U64.HI R18, R12.reuse, 0xb, R13 ;  /* 0x0000000b0c127819 */ /* 0x040fe2000001020d */
[----:B------:R-:W-:Y:S01]  /*0650*/  BSSY.RECONVERGENT B2, `(.L_x_6) ;  /* 0x0000022000027945 */ /* 0x000fe20003800200 */
[----:B------:R-:W-:Y:S01]  /*0660*/  IMAD.SHL.U32 R13, R12, 0x800, RZ ;  /* 0x000008000c0d7824 */ /* 0x000fe200078e00ff */
[----:B------:R-:W-:Y:S01]  /*0670*/  IADD3 R21, PT, PT, RZ, -R9, -R10 ;  /* 0x80000009ff157210 */ /* 0x000fe20007ffe80a */
[----:B------:R-:W-:Y:S01]  /*0680*/  IMAD.MOV.U32 R20, RZ, RZ, RZ ;  /* 0x000000ffff147224 */ /* 0x000fe200078e00ff */
[----:B------:R-:W-:Y:S02]  /*0690*/  CS2R R16, SRZ ;  /* 0x0000000000107805 */ /* 0x000fe4000001ff00 */
[----:B------:R-:W-:-:S07]  /*06a0*/  LOP3.LUT R12, R18, 0x80000000, RZ, 0xfc, !PT ;  /* 0x80000000120c7812 */ /* 0x000fce00078efcff */
.L_x_7:
[----:B------:R-:W1:Y:S01]  /*06b0*/  LDC.64 R18, c[0x4][RZ] ;  /* 0x01000000ff127b82 */ /* 0x000e620000000a00 */
[----:B0-----:R-:W-:Y:S02]  /*06c0*/  R2UR UR4, R14 ;  /* 0x000000000e0472ca */ /* 0x001fe400000e0000 */
[----:B------:R-:W-:Y:S01]  /*06d0*/  R2UR UR5, R15 ;  /* 0x000000000f0572ca */ /* 0x000fe200000e0000 */
[----:B-1----:R-:W-:-:S12]  /*06e0*/  IMAD.WIDE R18, R23, 0x8, R18 ;  /* 0x0000000817127825 */ /* 0x002fd800078e0212 */
[----:B------:R-:W2:Y:S01]  /*06f0*/  LDG.E.64.CONSTANT R18, desc[UR4][R18.64] ;  /* 0x0000000412127981 */ /* 0x000ea2000c1e9b00 */
[----:B------:R-:W-:Y:S02]  /*0700*/  VIADD R21, R21, 0x1 ;  /* 0x0000000115157836 */ /* 0x000fe40000000000 */
[----:B------:R-:W-:Y:S02]  /*0710*/  VIADD R23, R23, 0x1 ;  /* 0x0000000117177836 */ /* 0x000fe40000000000 */
[----:B--2---:R-:W-:-:S04]  /*0720*/  IMAD.WIDE.U32 R16, P2, R18, R13, R16 ;  /* 0x0000000d12107225 */ /* 0x004fc80007840010 */
[----:B------:R-:W-:Y:S02]  /*0730*/  IMAD R25, R18, R12, RZ ;  /* 0x0000000c12197224 */ /* 0x000fe400078e02ff */
[CC--:B------:R-:W-:Y:S02]  /*0740*/  IMAD R22, R19.reuse, R13.reuse, RZ ;  /* 0x0000000d13167224 */ /* 0x0c0fe400078e02ff */
[----:B------:R-:W-:Y:S01]  /*0750*/  IMAD.HI.U32 R27, R19, R13, RZ ;  /* 0x0000000d131b7227 */ /* 0x000fe200078e00ff */
[----:B------:R-:W-:-:S03]  /*0760*/  IADD3 R17, P0, PT, R25, R17, RZ ;  /* 0x0000001119117210 */ /* 0x000fc60007f1e0ff */
[----:B------:R-:W-:Y:S01]  /*0770*/  IMAD R25, R20, 0x8, R1 ;  /* 0x0000000814197824 */ /* 0x000fe200078e0201 */
[----:B------:R-:W-:Y:S01]  /*0780*/  IADD3 R17, P1, PT, R22, R17, RZ ;  /* 0x0000001116117210 */ /* 0x000fe20007f3e0ff */
[----:B------:R-:W-:-:S04]  /*0790*/  IMAD.HI.U32 R22, R18, R12, RZ ;  /* 0x0000000c12167227 */ /* 0x000fc800078e00ff */
[----:B------:R-:W-:Y:S01]  /*07a0*/  IMAD.X R18, RZ, RZ, R22, P2 ;  /* 0x000000ffff127224 */ /* 0x000fe200010e0616 */
[----:B------:R0:W-:Y:S01]  /*07b0*/  STL.64 [R25], R16 ;  /* 0x0000001019007387 */ /* 0x0001e20000100a00 */
[----:B------:R-:W-:-:S03]  /*07c0*/  IMAD.HI.U32 R22, R19, R12, RZ ;  /* 0x0000000c13167227 */ /* 0x000fc600078e00ff */
[----:B------:R-:W-:Y:S01]  /*07d0*/  IADD3.X R18, P0, PT, R27, R18, RZ, P0, !PT ;  /* 0x000000121b127210 */ /* 0x000fe2000071e4ff */
[----:B------:R-:W-:Y:S02]  /*07e0*/  IMAD R19, R19, R12, RZ ;  /* 0x0000000c13137224 */ /* 0x000fe400078e02ff */
[----:B------:R-:W-:-:S03]  /*07f0*/  VIADD R20, R20, 0x1 ;  /* 0x0000000114147836 */ /* 0x000fc60000000000 */
[----:B------:R-:W-:Y:S01]  /*0800*/  IADD3.X R19, P1, PT, R19, R18, RZ, P1, !PT ;  /* 0x0000001213137210 */ /* 0x000fe20000f3e4ff */
[----:B------:R-:W-:Y:S01]  /*0810*/  IMAD.X R18, RZ, RZ, R22, P0 ;  /* 0x000000ffff127224 */ /* 0x000fe200000e0616 */
[----:B------:R-:W-:-:S03]  /*0820*/  ISETP.NE.AND P0, PT, R21, -0xf, PT ;  /* 0xfffffff11500780c */ /* 0x000fc60003f05270 */
[----:B------:R-:W-:Y:S02]  /*0830*/  IMAD.X R18, RZ, RZ, R18, P1 ;  /* 0x000000ffff127224 */ /* 0x000fe400008e0612 */
[----:B0-----:R-:W-:Y:S02]  /*0840*/  IMAD.MOV.U32 R16, RZ, RZ, R19 ;  /* 0x000000ffff107224 */ /* 0x001fe400078e0013 */
[----:B------:R-:W-:-:S06]  /*0850*/  IMAD.MOV.U32 R17, RZ, RZ, R18 ;  /* 0x000000ffff117224 */ /* 0x000fcc00078e0012 */
[----:B------:R-:W-:Y:S05]  /*0860*/  @P0 BRA `(.L_x_7) ;  /* 0xfffffffc00900947 */ /* 0x000fea000383ffff */
[----:B------:R-:W-:Y:S05]  /*0870*/  BSYNC.RECONVERGENT B2 ;  /* 0x0000000000027941 */ /* 0x000fea0003800200 */
.L_x_6:
[----:B------:R-:W-:-:S07]  /*0880*/  IMAD.MOV.U32 R23, RZ, RZ, R10 ;  /* 0x000000ffff177224 */ /* 0x000fce00078e000a */
.L_x_5:
[----:B------:R-:W-:Y:S05]  /*0890*/  BSYNC.RECONVERGENT B1 ;  /* 0x0000000000017941 */ /* 0x000fea0003800200 */
.L_x_4:
[----:B------:R-:W-:Y:S01]  /*08a0*/  LOP3.LUT P0, R27, R8, 0x3f, RZ, 0xc0, !PT ;  /* 0x0000003f081b7812 */ /* 0x000fe2000780c0ff */
[----:B------:R-:W-:-:S04]  /*08b0*/  IMAD.IADD R8, R9, 0x1, R23 ;  /* 0x0000000109087824 */ /* 0x000fc800078e0217 */
[----:B------:R-:W-:-:S05]  /*08c0*/  IMAD.U32 R29, R8, 0x8, R1 ;  /* 0x00000008081d7824 */ /* 0x000fca00078e0001 */
[----:B------:R0:W-:Y:S04]  /*08d0*/  STL.64 [R29+-0x78], R16 ;  /* 0xffff88101d007387 */ /* 0x0001e80000100a00 */
[----:B------:R-:W2:Y:S04]  /*08e0*/  @P0 LDL.64 R18, [R1+0x8] ;  /* 0x0000080001120983 */ /* 0x000ea80000100a00 */
[----:B------:R-:W3:Y:S04]  /*08f0*/  LDL.64 R12, [R1+0x10] ;  /* 0x00001000010c7983 */ /* 0x000ee80000100a00 */
[----:B------:R-:W0:Y:S01]  /*0900*/  LDL.64 R8, [R1+0x18] ;  /* 0x0000180001087983 */ /* 0x000e220000100a00 */
[----:B------:R-:W-:Y:S01]  /*0910*/  @P0 LOP3.LUT R10, R27, 0x3f, RZ, 0x3c, !PT ;  /* 0x0000003f1b0a0812 */ /* 0x000fe200078e3cff */
[----:B------:R-:W-:Y:S01]  /*0920*/  BSSY.RECONVERGENT B1, `(.L_x_8) ;  /* 0x0000034000017945 */ /* 0x000fe20003800200 */
[----:B--2---:R-:W-:-:S02]  /*0930*/  @P0 SHF.R.U64 R15, R18, 0x1, R19 ;  /* 0x00000001120f0819 */ /* 0x004fc40000001213 */
[----:B------:R-:W-:Y:S02]  /*0940*/  @P0 SHF.R.U32.HI R19, RZ, 0x1, R19 ;  /* 0x00000001ff130819 */ /* 0x000fe40000011613 */
[CC--:B---3--:R-:W-:Y:S02]  /*0950*/  @P0 SHF.L.U32 R21, R12.reuse, R27.reuse, RZ ;  /* 0x0000001b0c150219 */ /* 0x0c8fe400000006ff */
[----:B------:R-:W-:Y:S02]  /*0960*/  @P0 SHF.R.U64 R14, R15, R10, R19 ;  /* 0x0000000a0f0e0219 */ /* 0x000fe40000001213 */
[--C-:B------:R-:W-:Y:S02]  /*0970*/  @P0 SHF.R.U32.HI R25, RZ, 0x1, R13.reuse ;  /* 0x00000001ff190819 */ /* 0x100fe4000001160d */
[C-C-:B------:R-:W-:Y:S02]  /*0980*/  @P0 SHF.R.U64 R23, R12.reuse, 0x1, R13.reuse ;  /* 0x000000010c170819 */ /* 0x140fe4000000120d */
[----:B------:R-:W-:-:S02]  /*0990*/  @P0 SHF.L.U64.HI R18, R12, R27, R13 ;  /* 0x0000001b0c120219 */ /* 0x000fc4000001020d */
[----:B------:R-:W-:Y:S02]  /*09a0*/  @P0 SHF.R.U32.HI R15, RZ, R10, R19 ;  /* 0x0000000aff0f0219 */ /* 0x000fe40000011613 */
[----:B------:R-:W-:Y:S02]  /*09b0*/  @P0 LOP3.LUT R12, R21, R14, RZ, 0xfc, !PT ;  /* 0x0000000e150c0212 */ /* 0x000fe400078efcff */
[----:B0-----:R-:W-:Y:S02]  /*09c0*/  @P0 SHF.L.U32 R16, R8, R27, RZ ;  /* 0x0000001b08100219 */ /* 0x001fe400000006ff */
[----:B------:R-:W-:Y:S01]  /*09d0*/  @P0 SHF.R.U64 R23, R23, R10, R25 ;  /* 0x0000000a17170219 */ /* 0x000fe20000001219 */
[----:B------:R-:W-:Y:S01]  /*09e0*/  IMAD.SHL.U32 R14, R12, 0x4, RZ ;  /* 0x000000040c0e7824 */ /* 0x000fe200078e00ff */
[----:B------:R-:W-:Y:S02]  /*09f0*/  @P0 LOP3.LUT R13, R18, R15, RZ, 0xfc, !PT ;  /* 0x0000000f120d0212 */ /* 0x000fe400078efcff */
[----:B------:R-:W-:-:S02]  /*0a00*/  @P0 SHF.L.U64.HI R27, R8, R27, R9 ;  /* 0x0000001b081b0219 */ /* 0x000fc40000010209 */
[----:B------:R-:W-:Y:S02]  /*0a10*/  @P0 SHF.R.U32.HI R10, RZ, R10, R25 ;  /* 0x0000000aff0a0219 */ /* 0x000fe40000011619 */
[----:B------:R-:W-:Y:S02]  /*0a20*/  @P0 LOP3.LUT R8, R16, R23, RZ, 0xfc, !PT ;  /* 0x0000001710080212 */ /* 0x000fe400078efcff */
[----:B------:R-:W-:Y:S02]  /*0a30*/  SHF.L.U64.HI R18, R12, 0x2, R13 ;  /* 0x000000020c127819 */ /* 0x000fe4000001020d */
[----:B------:R-:W-:Y:S02]  /*0a40*/  @P0 LOP3.LUT R9, R27, R10, RZ, 0xfc, !PT ;  /* 0x0000000a1b090212 */ /* 0x000fe400078efcff */
[----:B------:R-:W-:Y:S02]  /*0a50*/  SHF.L.W.U32.HI R13, R13, 0x2, R8 ;  /* 0x000000020d0d7819 */ /* 0x000fe40000010e08 */
[----:B------:R-:W-:-:S02]  /*0a60*/  IADD3 RZ, P0, PT, RZ, -R14, RZ ;  /* 0x8000000effff7210 */ /* 0x000fc40007f1e0ff */
[----:B------:R-:W-:Y:S02]  /*0a70*/  LOP3.LUT R10, RZ, R18, RZ, 0x33, !PT ;  /* 0x00000012ff0a7212 */ /* 0x000fe400078e33ff */
[----:B------:R-:W-:Y:S02]  /*0a80*/  SHF.L.W.U32.HI R8, R8, 0x2, R9 ;  /* 0x0000000208087819 */ /* 0x000fe40000010e09 */
[----:B------:R-:W-:Y:S02]  /*0a90*/  LOP3.LUT R12, RZ, R13, RZ, 0x33, !PT ;  /* 0x0000000dff0c7212 */ /* 0x000fe400078e33ff */
[----:B------:R-:W-:Y:S02]  /*0aa0*/  IADD3.X R15, P0, PT, RZ, R10, RZ, P0, !PT ;  /* 0x0000000aff0f7210 */ /* 0x000fe4000071e4ff */
[----:B------:R-:W-:Y:S02]  /*0ab0*/  LOP3.LUT R10, RZ, R8, RZ, 0x33, !PT ;  /* 0x00000008ff0a7212 */ /* 0x000fe400078e33ff */
[----:B------:R-:W-:-:S02]  /*0ac0*/  IADD3.X R12, P1, PT, RZ, R12, RZ, P0, !PT ;  /* 0x0000000cff0c7210 */ /* 0x000fc4000073e4ff */
[----:B------:R-:W-:-:S03]  /*0ad0*/  ISETP.GT.U32.AND P2, PT, R13, -0x1, PT ;  /* 0xffffffff0d00780c */ /* 0x000fc60003f44070 */
[----:B------:R-:W-:Y:S01]  /*0ae0*/  IMAD.X R17, RZ, RZ, R10, P1 ;  /* 0x000000ffff117224 */ /* 0x000fe200008e060a */
[----:B------:R-:W-:-:S04]  /*0af0*/  ISETP.GT.AND.EX P0, PT, R8, -0x1, PT, P2 ;  /* 0xffffffff0800780c */ /* 0x000fc80003f04320 */
[----:B------:R-:W-:Y:S02]  /*0b00*/  SEL R10, R8, R17, P0 ;  /* 0x00000011080a7207 */ /* 0x000fe40000000000 */
[----:B------:R-:W-:Y:S02]  /*0b10*/  SEL R13, R13, R12, P0 ;  /* 0x0000000c0d0d7207 */ /* 0x000fe40000000000 */
[----:B------:R-:W-:Y:S02]  /*0b20*/  ISETP.NE.U32.AND P1, PT, R10, RZ, PT ;  /* 0x000000ff0a00720c */ /* 0x000fe40003f25070 */
[----:B------:R-:W-:Y:S02]  /*0b30*/  SEL R15, R18, R15, P0 ;  /* 0x0000000f120f7207 */ /* 0x000fe40000000000 */
[----:B------:R-:W-:Y:S01]  /*0b40*/  SEL R16, R13, R10, !P1 ;  /* 0x0000000a0d107207 */ /* 0x000fe20004800000 */
[----:B------:R-:W-:-:S05]  /*0b50*/  @!P0 IMAD.MOV R14, RZ, RZ, -R14 ;  /* 0x000000ffff0e8224 */ /* 0x000fca00078e0a0e */
[----:B------:R-:W0:Y:S02]  /*0b60*/  FLO.U32 R16, R16 ;  /* 0x0000001000107300 */ /* 0x000e2400000e0000 */
[C---:B0-----:R-:W-:Y:S02]  /*0b70*/  IADD3 R17, PT, PT, -R16.reuse, 0x1f, RZ ;  /* 0x0000001f10117810 */ /* 0x041fe40007ffe1ff */
[----:B------:R-:W-:-:S03]  /*0b80*/  IADD3 R12, PT, PT, -R16, 0x3f, RZ ;  /* 0x0000003f100c7810 */ /* 0x000fc60007ffe1ff */
[----:B------:R-:W-:-:S05]  /*0b90*/  @P1 IMAD.MOV R12, RZ, RZ, R17 ;  /* 0x000000ffff0c1224 */ /* 0x000fca00078e0211 */
[----:B------:R-:W-:-:S13]  /*0ba0*/  ISETP.NE.AND P1, PT, R12, RZ, PT ;  /* 0x000000ff0c00720c */ /* 0x000fda0003f25270 */
[----:B------:R-:W-:Y:S05]  /*0bb0*/  @!P1 BRA `(.L_x_9) ;  /* 0x0000000000289947 */ /* 0x000fea0003800000 */
[--C-:B------:R-:W-:Y:S02]  /*0bc0*/  SHF.R.U64 R16, R14, 0x1, R15.reuse ;  /* 0x000000010e107819 */ /* 0x100fe4000000120f */
[C---:B------:R-:W-:Y:S02]  /*0bd0*/  LOP3.LUT R14, R12.reuse, 0x3f, RZ, 0xc0, !PT ;  /* 0x0000003f0c0e7812 */ /* 0x040fe400078ec0ff */
[----:B------:R-:W-:Y:S02]  /*0be0*/  SHF.R.U32.HI R18, RZ, 0x1, R15 ;  /* 0x00000001ff127819 */ /* 0x000fe4000001160f */
[----:B------:R-:W-:Y:S02]  /*0bf0*/  LOP3.LUT R15, R12, 0x3f, RZ, 0xc, !PT ;  /* 0x0000003f0c0f7812 */ /* 0x000fe400078e0cff */
[CC--:B------:R-:W-:Y:S02]  /*0c00*/  SHF.L.U64.HI R17, R13.reuse, R14.reuse, R10 ;  /* 0x0000000e0d117219 */ /* 0x0c0fe4000001020a */
[----:B------:R-:W-:-:S02]  /*0c10*/  SHF.L.U32 R14, R13, R14, RZ ;  /* 0x0000000e0d0e7219 */ /* 0x000fc400000006ff */
[-CC-:B------:R-:W-:Y:S02]  /*0c20*/  SHF.R.U64 R13, R16, R15.reuse, R18.reuse ;  /* 0x0000000f100d7219 */ /* 0x180fe40000001212 */
[----:B------:R-:W-:Y:S02]  /*0c30*/  SHF.R.U32.HI R10, RZ, R15, R18 ;  /* 0x0000000fff0a7219 */ /* 0x000fe40000011612 */
[----:B------:R-:W-:Y:S02]  /*0c40*/  LOP3.LUT R13, R14, R13, RZ, 0xfc, !PT ;  /* 0x0000000d0e0d7212 */ /* 0x000fe400078efcff */
[----:B------:R-:W-:-:S07]  /*0c50*/  LOP3.LUT R10, R17, R10, RZ, 0xfc, !PT ;  /* 0x0000000a110a7212 */ /* 0x000fce00078efcff */
.L_x_9:
[----:B------:R-:W-:Y:S05]  /*0c60*/  BSYNC.RECONVERGENT B1 ;  /* 0x0000000000017941 */ /* 0x000fea0003800200 */
.L_x_8:
[----:B------:R-:W-:Y:S01]  /*0c70*/  IMAD.WIDE.U32 R16, R13, 0x2168c235, RZ ;  /* 0x2168c2350d107825 */ /* 0x000fe200078e00ff */
[----:B------:R-:W-:-:S03]  /*0c80*/  SHF.R.U32.HI R9, RZ, 0x1e, R9 ;  /* 0x0000001eff097819 */ /* 0x000fc60000011609 */
[----:B------:R-:W-:Y:S01]  /*0c90*/  IMAD.MOV.U32 R14, RZ, RZ, R17 ;  /* 0x000000ffff0e7224 */ /* 0x000fe200078e0011 */
[----:B------:R-:W-:Y:S01]  /*0ca0*/  IADD3 RZ, P1, PT, R16, R16, RZ ;  /* 0x0000001010ff7210 */ /* 0x000fe20007f3e0ff */
[----:B------:R-:W-:Y:S01]  /*0cb0*/  IMAD.MOV.U32 R15, RZ, RZ, RZ ;  /* 0x000000ffff0f7224 */ /* 0x000fe200078e00ff */
[----:B------:R-:W-:Y:S01]  /*0cc0*/  LEA.HI R9, R8, R9, RZ, 0x1 ;  /* 0x0000000908097211 */ /* 0x000fe200078f08ff */
[----:B------:R-:W-:Y:S02]  /*0cd0*/  IMAD R17, R10, -0x36f0255e, RZ ;  /* 0xc90fdaa20a117824 */ /* 0x000fe400078e02ff */
[----:B------:R-:W-:-:S04]  /*0ce0*/  IMAD.WIDE.U32 R14, R13, -0x36f0255e, R14 ;  /* 0xc90fdaa20d0e7825 */ /* 0x000fc800078e000e */
[----:B------:R-:W-:-:S04]  /*0cf0*/  IMAD.HI.U32 R13, R10, -0x36f0255e, RZ ;  /* 0xc90fdaa20a0d7827 */ /* 0x000fc800078e00ff */
[----:B------:R-:W-:-:S04]  /*0d00*/  IMAD.WIDE.U32 R14, P2, R10, 0x2168c235, R14 ;  /* 0x2168c2350a0e7825 */ /* 0x000fc8000784000e */
[----:B------:R-:W-:Y:S01]  /*0d10*/  IMAD.X R10, RZ, RZ, R13, P2 ;  /* 0x000000ffff0a7224 */ /* 0x000fe200010e060d */
[----:B------:R-:W-:Y:S02]  /*0d20*/  IADD3 R13, P2, PT, R17, R15, RZ ;  /* 0x0000000f110d7210 */ /* 0x000fe40007f5e0ff */
[----:B------:R-:W-:Y:S02]  /*0d30*/  IADD3.X RZ, P1, PT, R14, R14, RZ, P1, !PT ;  /* 0x0000000e0eff7210 */ /* 0x000fe40000f3e4ff */
[C---:B------:R-:W-:Y:S01]  /*0d40*/  ISETP.GT.U32.AND P3, PT, R13.reuse, RZ, PT ;  /* 0x000000ff0d00720c */ /* 0x040fe20003f64070 */
[----:B------:R-:W-:Y:S01]  /*0d50*/  IMAD.X R10, RZ, RZ, R10, P2 ;  /* 0x000000ffff0a7224 */ /* 0x000fe200010e060a */
[----:B------:R-:W-:-:S04]  /*0d60*/  IADD3.X R14, P2, PT, R13, R13, RZ, P1, !PT ;  /* 0x0000000d0d0e7210 */ /* 0x000fc80000f5e4ff */
[C---:B------:R-:W-:Y:S01]  /*0d70*/  ISETP.GT.AND.EX P1, PT, R10.reuse, RZ, PT, P3 ;  /* 0x000000ff0a00720c */ /* 0x040fe20003f24330 */
[----:B------:R-:W-:-:S03]  /*0d80*/  IMAD.X R15, R10, 0x1, R10, P2 ;  /* 0x000000010a0f7824 */ /* 0x000fc600010e060a */
[----:B------:R-:W-:Y:S02]  /*0d90*/  SEL R14, R14, R13, P1 ;  /* 0x0000000d0e0e7207 */ /* 0x000fe40000800000 */
[----:B------:R-:W-:Y:S02]  /*0da0*/  SEL R13, R15, R10, P1 ;  /* 0x0000000a0f0d7207 */ /* 0x000fe40000800000 */
[----:B------:R-:W-:Y:S02]  /*0db0*/  IADD3 R10, P2, PT, R14, 0x1, RZ ;  /* 0x000000010e0a7810 */ /* 0x000fe40007f5e0ff */
[----:B------:R-:W-:Y:S02]  /*0dc0*/  SEL R15, RZ, 0xffffffff, !P1 ;  /* 0xffffffffff0f7807 */ /* 0x000fe40004800000 */
[----:B------:R-:W-:Y:S01]  /*0dd0*/  LOP3.LUT P1, R11, R11, 0x80000000, RZ, 0xc0, !PT ;  /* 0x800000000b0b7812 */ /* 0x000fe2000782c0ff */
[----:B------:R-:W-:Y:S02]  /*0de0*/  IMAD.X R13, RZ, RZ, R13, P2 ;  /* 0x000000ffff0d7224 */ /* 0x000fe400010e060d */
[----:B------:R-:W-:Y:S01]  /*0df0*/  IMAD.IADD R14, R15, 0x1, -R12 ;  /* 0x000000010f0e7824 */ /* 0x000fe200078e0a0c */
[----:B------:R-:W-:-:S02]  /*0e00*/  @!P0 LOP3.LUT R11, R11, 0x80000000, RZ, 0x3c, !PT ;  /* 0x800000000b0b8812 */ /* 0x000fc400078e3cff */
[----:B------:R-:W-:-:S04]  /*0e10*/  SHF.R.U64 R10, R10, 0xa, R13 ;  /* 0x0000000a0a0a7819 */ /* 0x000fc8000000120d */
[----:B------:R-:W-:-:S03]  /*0e20*/  IADD3 R10, P2, PT, R10, 0x1, RZ ;  /* 0x000000010a0a7810 */ /* 0x000fc60007f5e0ff */
[----:B------:R-:W-:Y:S01]  /*0e30*/  @P1 IMAD.MOV R9, RZ, RZ, -R9 ;  /* 0x000000ffff091224 */ /* 0x000fe200078e0a09 */
[----:B------:R-:W-:-:S04]  /*0e40*/  LEA.HI.X R13, R13, RZ, RZ, 0x16, P2 ;  /* 0x000000ff0d0d7211 */ /* 0x000fc800010fb4ff */
[--C-:B------:R-:W-:Y:S01]  /*0e50*/  SHF.R.U64 R12, R10, 0x1, R13.reuse ;  /* 0x000000010a0c7819 */ /* 0x100fe2000000120d */
[----:B------:R-:W-:Y:S01]  /*0e60*/  IMAD.SHL.U32 R10, R14, 0x100000, RZ ;  /* 0x001000000e0a7824 */ /* 0x000fe200078e00ff */
[----:B------:R-:W-:Y:S02]  /*0e70*/  SHF.R.U32.HI R13, RZ, 0x1, R13 ;  /* 0x00000001ff0d7819 */ /* 0x000fe4000001160d */
[----:B------:R-:W-:-:S04]  /*0e80*/  IADD3 R12, P2, P3, RZ, RZ, R12 ;  /* 0x000000ffff0c7210 */ /* 0x000fc80007b5e00c */
[----:B------:R-:W-:-:S04]  /*0e90*/  IADD3.X R8, PT, PT, R10, 0x3fe00000, R13, P2, P3 ;  /* 0x3fe000000a087810 */ /* 0x000fc800017e640d */
[----:B------:R-:W-:-:S07]  /*0ea0*/  LOP3.LUT R13, R8, R11, RZ, 0xfc, !PT ;  /* 0x0000000b080d7212 */ /* 0x000fce00078efcff */
.L_x_3:
[----:B------:R-:W-:Y:S02]  /*0eb0*/  IMAD.MOV.U32 R10, RZ, RZ, R9 ;  /* 0x000000ffff0a7224 */ /* 0x000fe400078e0009 */
[----:B------:R-:W-:Y:S02]  /*0ec0*/  IMAD.MOV.U32 R8, RZ, RZ, R2 ;  /* 0x000000ffff087224 */ /* 0x000fe400078e0002 */
[----:B------:R-:W-:-:S04]  /*0ed0*/  IMAD.MOV.U32 R9, RZ, RZ, 0x0 ;  /* 0x00000000ff097424 */ /* 0x000fc800078e00ff */
[----:B------:R-:W-:Y:S05]  /*0ee0*/  RET.REL.NODEC R8 `(_Z3addiPdS_) ;  /* 0xfffffff008447950 */ /* 0x000fea0003c3ffff */
.L_x_10:
[----:B------:R-:W-:-:S00]  /*0ef0*/  BRA `(.L_x_10) ;  /* 0xfffffffc00fc7947 */ /* 0x000fc0000383ffff */
[----:B------:R-:W-:-:S00]  /*0f00*/  NOP ;  /* 0x0000000000007918 */ /* 0x000fc00000000000 */
[----:B------:R-:W-:-:S00]  /*0f10*/  NOP ;  /* 0x0000000000007918 */ /* 0x000fc00000000000 */
[----:B------:R-:W-:-:S00]  /*0f20*/  NOP ;  /* 0x0000000000007918 */ /* 0x000fc00000000000 */
[----:B------:R-:W-:-:S00]  /*0f30*/  NOP ;  /* 0x0000000000007918 */ /* 0x000fc00000000000 */
[----:B------:R-:W-:-:S00]  /*0f40*/  NOP ;  /* 0x0000000000007918 */ /* 0x000fc00000000000 */
[----:B------:R-:W-:-:S00]  /*0f50*/  NOP ;  /* 0x0000000000007918 */ /* 0x000fc00000000000 */
[----:B------:R-:W-:-:S00]  /*0f60*/  NOP ;  /* 0x0000000000007918 */ /* 0x000fc00000000000 */
[----:B------:R-:W-:-:S00]  /*0f70*/  NOP ;  /* 0x0000000000007918 */ /* 0x000fc00000000000 */
.L_x_11:


//--------------------- .nv.global.init           --------------------------
	.section	.nv.global.init,"aw",@progbits
	.align	16
.nv.global.init:
	.type		__cudart_sin_cos_coeffs,@object
	.size		__cudart_sin_cos_coeffs,(__cudart_i2opi_d - __cudart_sin_cos_coeffs)
__cudart_sin_cos_coeffs:
        /*0000*/ 	.byte	0x46, 0xd2, 0xb0, 0x2c, 0xf1, 0xe5, 0x5a, 0xbe, 0x92, 0xe3, 0xac, 0x69, 0xe3, 0x1d, 0xc7, 0x3e
        /*0010*/ 	.byte	0xa1, 0x62, 0xdb, 0x19, 0xa0, 0x01, 0x2a, 0xbf, 0x18, 0x08, 0x11, 0x11, 0x11, 0x11, 0x81, 0x3f
        /*0020*/ 	.byte	0x54, 0x55, 0x55, 0x55, 0x55, 0x55, 0xc5, 0xbf, 0x00, 0x00, 0x00, 0x00, 0x00, 0x00, 0x00, 0x00
        /*0030*/ 	.byte	0x00, 0x00, 0x00, 0x00, 0x00, 0x00, 0x00, 0x00, 0x64, 0x81, 0xfd, 0x20, 0x83, 0xff, 0xa8, 0xbd
        /*0040*/ 	.byte	0x28, 0x85, 0xef, 0xc1, 0xa7, 0xee, 0x21, 0x3e, 0xd9, 0xe6, 0x06, 0x8e, 0x4f, 0x7e, 0x92, 0xbe
        /*0050*/ 	.byte	0xe9, 0xbc, 0xdd, 0x19, 0xa0, 0x01, 0xfa, 0x3e, 0x47, 0x5d, 0xc1, 0x16, 0x6c, 0xc1, 0x56, 0xbf
        /*0060*/ 	.byte	0x51, 0x55, 0x55, 0x55, 0x55, 0x55, 0xa5, 0x3f, 0x00, 0x00, 0x00, 0x00, 0x00, 0x00, 0xe0, 0xbf
        /*0070*/ 	.byte	0x00, 0x00, 0x00, 0x00, 0x00, 0x00, 0xf0, 0x3f, 0x00, 0x00, 0x00, 0x00, 0x00, 0x00, 0x00, 0x00
	.type		__cudart_i2opi_d,@object
	.size		__cudart_i2opi_d,(.L_0 - __cudart_i2opi_d)
__cudart_i2opi_d:
        /* <DEDUP_REMOVED lines=9> */
.L_0:


//--------------------- .nv.shared.reserved.0     --------------------------
	.section	.nv.shared.reserved.0,"aw",@nobits
	.weak		__nv_reservedSMEM_offset_0_alias
	.size		__nv_reservedSMEM_offset_0_alias, 0, 64
	.other		__nv_reservedSMEM_offset_0_alias,@"STO_CUDA_RESERVED_SHARED STV_DEFAULT"
__nv_reservedSMEM_offset_0_alias:
	.zero		0
	.zero		64


//--------------------- .nv.constant0._Z3addiPdS_ --------------------------
	.section	.nv.constant0._Z3addiPdS_,"a",@progbits
	.sectionflags	@""
	.align	4
.nv.constant0._Z3addiPdS_:
	.zero		920


//--------------------- SYMBOLS --------------------------

	.type		.nv.reservedSmem.offset0,@object
	.size		.nv.reservedSmem.offset0,0x4
